//
// Generated by NVIDIA NVVM Compiler
//
// Compiler Build ID: CL-36424714
// Cuda compilation tools, release 13.0, V13.0.88
// Based on NVVM 20.0.0
//

.version 9.0
.target sm_100
.address_size 64

	// .globl	_Z15matmul_bl2d_vecILj128ELj128ELj8ELj8EEvPfS0_S0_iii
// _ZZ15matmul_bl2d_vecILj128ELj128ELj8ELj8EEvPfS0_S0_iiiE8shared_A has been demoted
// _ZZ15matmul_bl2d_vecILj128ELj128ELj8ELj8EEvPfS0_S0_iiiE8shared_B has been demoted

.visible .entry _Z15matmul_bl2d_vecILj128ELj128ELj8ELj8EEvPfS0_S0_iii(
	.param .u64 .ptr .align 1 _Z15matmul_bl2d_vecILj128ELj128ELj8ELj8EEvPfS0_S0_iii_param_0,
	.param .u64 .ptr .align 1 _Z15matmul_bl2d_vecILj128ELj128ELj8ELj8EEvPfS0_S0_iii_param_1,
	.param .u64 .ptr .align 1 _Z15matmul_bl2d_vecILj128ELj128ELj8ELj8EEvPfS0_S0_iii_param_2,
	.param .u32 _Z15matmul_bl2d_vecILj128ELj128ELj8ELj8EEvPfS0_S0_iii_param_3,
	.param .u32 _Z15matmul_bl2d_vecILj128ELj128ELj8ELj8EEvPfS0_S0_iii_param_4,
	.param .u32 _Z15matmul_bl2d_vecILj128ELj128ELj8ELj8EEvPfS0_S0_iii_param_5
)
{
	.reg .pred 	%p<4>;
	.reg .b32 	%r<63>;
	.reg .b32 	%f<76>;
	.reg .b64 	%rd<32>;
	// demoted variable
	.shared .align 4 .b8 _ZZ15matmul_bl2d_vecILj128ELj128ELj8ELj8EEvPfS0_S0_iiiE8shared_A[4096];
	// demoted variable
	.shared .align 4 .b8 _ZZ15matmul_bl2d_vecILj128ELj128ELj8ELj8EEvPfS0_S0_iiiE8shared_B[4096];
	ld.param.u64 	%rd8, [_Z15matmul_bl2d_vecILj128ELj128ELj8ELj8EEvPfS0_S0_iii_param_0];
	ld.param.u64 	%rd9, [_Z15matmul_bl2d_vecILj128ELj128ELj8ELj8EEvPfS0_S0_iii_param_1];
	ld.param.u32 	%r14, [_Z15matmul_bl2d_vecILj128ELj128ELj8ELj8EEvPfS0_S0_iii_param_4];
	ld.param.u32 	%r15, [_Z15matmul_bl2d_vecILj128ELj128ELj8ELj8EEvPfS0_S0_iii_param_5];
	cvta.to.global.u64 	%rd10, %rd9;
	cvta.to.global.u64 	%rd11, %rd8;
	mov.u32 	%r16, %ctaid.y;
	mov.u32 	%r17, %ctaid.x;
	mov.u32 	%r1, %tid.x;
	shr.u32 	%r2, %r1, 4;
	and.b32  	%r3, %r1, 15;
	mul.lo.s32 	%r18, %r16, %r14;
	shl.b32 	%r19, %r18, 7;
	mul.wide.u32 	%rd12, %r19, 4;
	add.s64 	%rd30, %rd11, %rd12;
	shl.b32 	%r20, %r17, 7;
	mul.wide.u32 	%rd13, %r20, 4;
	add.s64 	%rd31, %rd10, %rd13;
	add.s32 	%r4, %r19, %r20;
	setp.lt.s32 	%p1, %r14, 1;
	mov.f32 	%f68, 0f00000000;
	mov.f32 	%f69, %f68;
	mov.f32 	%f70, %f68;
	mov.f32 	%f71, %f68;
	mov.f32 	%f72, %f68;
	mov.f32 	%f73, %f68;
	mov.f32 	%f74, %f68;
	mov.f32 	%f75, %f68;
	@%p1 bra 	$L__BB0_5;
	shr.u32 	%r22, %r1, 5;
	shr.u32 	%r23, %r1, 1;
	shl.b32 	%r24, %r1, 2;
	and.b32  	%r25, %r24, 4;
	mad.lo.s32 	%r5, %r14, %r23, %r25;
	and.b32  	%r26, %r24, 124;
	shl.b32 	%r27, %r1, 4;
	and.b32  	%r28, %r27, 496;
	shl.b32 	%r29, %r22, 9;
	or.b32  	%r30, %r29, %r28;
	mov.u32 	%r31, _ZZ15matmul_bl2d_vecILj128ELj128ELj8ELj8EEvPfS0_S0_iiiE8shared_B;
	add.s32 	%r6, %r31, %r30;
	mad.lo.s32 	%r7, %r15, %r22, %r26;
	shl.b32 	%r32, %r2, 5;
	mov.u32 	%r33, _ZZ15matmul_bl2d_vecILj128ELj128ELj8ELj8EEvPfS0_S0_iiiE8shared_A;
	add.s32 	%r34, %r32, %r33;
	add.s32 	%r8, %r34, 28;
	shl.b32 	%r35, %r3, 5;
	add.s32 	%r9, %r31, %r35;
	mov.b32 	%r61, 0;
	mov.f32 	%f68, 0f00000000;
	mul.wide.u32 	%rd14, %r5, 4;
	mul.wide.u32 	%rd16, %r7, 4;
$L__BB0_2:
	add.s64 	%rd15, %rd30, %rd14;
	ld.global.v4.f32 	{%f35, %f36, %f37, %f38}, [%rd15];
	mov.u32 	%r37, %tid.x;
	and.b32  	%r38, %r37, 1;
	mov.u32 	%r39, _ZZ15matmul_bl2d_vecILj128ELj128ELj8ELj8EEvPfS0_S0_iiiE8shared_A;
	mad.lo.s32 	%r40, %r38, 2052, %r39;
	st.shared.f32 	[%r40], %f35;
	shl.b32 	%r41, %r37, 2;
	and.b32  	%r42, %r41, 4;
	shl.b32 	%r43, %r37, 11;
	and.b32  	%r44, %r43, 2048;
	or.b32  	%r45, %r44, %r42;
	add.s32 	%r46, %r39, %r45;
	st.shared.f32 	[%r46+512], %f36;
	st.shared.f32 	[%r46+1024], %f37;
	st.shared.f32 	[%r46+1536], %f38;
	add.s64 	%rd17, %rd31, %rd16;
	ld.global.v4.f32 	{%f39, %f40, %f41, %f42}, [%rd17];
	st.shared.v4.f32 	[%r6], {%f39, %f40, %f41, %f42};
	bar.sync 	0;
	mov.b32 	%r62, 16;
$L__BB0_3:
	add.s32 	%r47, %r8, %r62;
	ld.shared.f32 	%f43, [%r47+-16];
	add.s32 	%r48, %r9, %r62;
	ld.shared.f32 	%f44, [%r48+-16];
	ld.shared.f32 	%f45, [%r48+-12];
	ld.shared.f32 	%f46, [%r48+-8];
	ld.shared.f32 	%f47, [%r48+-4];
	ld.shared.f32 	%f48, [%r48];
	ld.shared.f32 	%f49, [%r48+4];
	ld.shared.f32 	%f50, [%r48+8];
	ld.shared.f32 	%f51, [%r48+12];
	fma.rn.f32 	%f75, %f43, %f44, %f75;
	fma.rn.f32 	%f74, %f43, %f45, %f74;
	fma.rn.f32 	%f73, %f43, %f46, %f73;
	fma.rn.f32 	%f72, %f43, %f47, %f72;
	fma.rn.f32 	%f71, %f43, %f48, %f71;
	fma.rn.f32 	%f70, %f43, %f49, %f70;
	fma.rn.f32 	%f69, %f43, %f50, %f69;
	fma.rn.f32 	%f68, %f43, %f51, %f68;
	bar.sync 	0;
	add.s32 	%r62, %r62, 512;
	setp.ne.s32 	%p2, %r62, 4112;
	@%p2 bra 	$L__BB0_3;
	add.s32 	%r61, %r61, 8;
	setp.lt.s32 	%p3, %r61, %r14;
	shl.b32 	%r49, %r15, 3;
	mul.wide.u32 	%rd18, %r49, 4;
	add.s64 	%rd31, %rd31, %rd18;
	add.s64 	%rd30, %rd30, 32;
	@%p3 bra 	$L__BB0_2;
$L__BB0_5:
	ld.param.u64 	%rd29, [_Z15matmul_bl2d_vecILj128ELj128ELj8ELj8EEvPfS0_S0_iii_param_2];
	cvt.u64.u32 	%rd19, %r4;
	cvta.to.global.u64 	%rd20, %rd29;
	mov.u32 	%r50, %tid.x;
	shr.u32 	%r51, %r50, 4;
	shl.b32 	%r52, %r50, 3;
	and.b32  	%r53, %r52, 120;
	mul.lo.s32 	%r54, %r51, %r15;
	shl.b32 	%r55, %r54, 3;
	add.s32 	%r56, %r53, %r55;
	cvt.u64.u32 	%rd21, %r56;
	add.s64 	%rd22, %rd21, %rd19;
	shl.b64 	%rd23, %rd22, 2;
	add.s64 	%rd24, %rd20, %rd23;
	shl.b32 	%r57, %r15, 2;
	add.s32 	%r58, %r55, %r57;
	add.s32 	%r59, %r53, %r58;
	add.s32 	%r60, %r59, 4;
	cvt.u64.u32 	%rd25, %r60;
	add.s64 	%rd26, %rd25, %rd19;
	shl.b64 	%rd27, %rd26, 2;
	add.s64 	%rd28, %rd20, %rd27;
	st.global.v4.f32 	[%rd24], {%f75, %f74, %f73, %f72};
	st.global.v4.f32 	[%rd28], {%f71, %f70, %f69, %f68};
	ret;

}


// ===== COMPILED SASS (sm_100) =====

	.target	sm_100

	.elftype	@"ET_EXEC"


//--------------------- .note.nv.tkinfo           --------------------------
	.section	.note.nv.tkinfo,"",@"SHT_NOTE"
	.sectionflags	@"SHF_NOTE_NV_TKINFO"
	.tkinfo
        /*0018*/ 	.word	0x00000002
        /*0030*/ 	.string	""
        /*0030*/ 	.string	"ptxas"
        /*0030*/ 	.string	"Cuda compilation tools, release 13.0, V13.0.88"
        /*0030*/ 	.string	"Build cuda_13.0.r13.0/compiler.36424714_0"
        /*0030*/ 	.string	"-arch sm_100 -m 64 "



//--------------------- .note.nv.cuinfo           --------------------------
	.section	.note.nv.cuinfo,"",@"SHT_NOTE"
	.sectionflags	@"SHF_NOTE_NV_CUINFO"
        /*0018*/ 	.short	0x0002
        /*001a*/ 	.short	0x0064
        /*001c*/ 	.short	0x0082
	.zero		2


//--------------------- .nv.info                  --------------------------
	.section	.nv.info,"",@"SHT_CUDA_INFO"
	.align	4


	//----- nvinfo : EIATTR_REGCOUNT
	.align		4
        /*0000*/ 	.byte	0x04, 0x2f
        /*0002*/ 	.short	(.L_1 - .L_0)
	.align		4
.L_0:
        /*0004*/ 	.word	index@(_Z15matmul_bl2d_vecILj128ELj128ELj8ELj8EEvPfS0_S0_iii)
        /*0008*/ 	.word	0x00000020


	//----- nvinfo : EIATTR_FRAME_SIZE
	.align		4
.L_1:
        /*000c*/ 	.byte	0x04, 0x11
        /*000e*/ 	.short	(.L_3 - .L_2)
	.align		4
.L_2:
        /*0010*/ 	.word	index@(_Z15matmul_bl2d_vecILj128ELj128ELj8ELj8EEvPfS0_S0_iii)
        /*0014*/ 	.word	0x00000000


	//----- nvinfo : EIATTR_MIN_STACK_SIZE
	.align		4
.L_3:
        /*0018*/ 	.byte	0x04, 0x12
        /*001a*/ 	.short	(.L_5 - .L_4)
	.align		4
.L_4:
        /*001c*/ 	.word	index@(_Z15matmul_bl2d_vecILj128ELj128ELj8ELj8EEvPfS0_S0_iii)
        /*0020*/ 	.word	0x00000000
.L_5:


//--------------------- .nv.compat                --------------------------
	.section	.nv.compat,"",@"SHT_CUDA_COMPAT_INFO"
	.align	4
        /*0000*/ 	.byte	0x02, 0x09, 0x00, 0x00, 0x02, 0x02, 0x01, 0x00, 0x02, 0x05, 0x05, 0x00, 0x03, 0x07, 0x01, 0x01
        /*0010*/ 	.byte	0x02, 0x03, 0x00, 0x00, 0x02, 0x06, 0x01, 0x00, 0x04, 0x0b, 0x08, 0x00, 0x09, 0x00, 0x00, 0x00
        /*0020*/ 	.byte	0x00, 0x00, 0x00, 0x00


//--------------------- .nv.info._Z15matmul_bl2d_vecILj128ELj128ELj8ELj8EEvPfS0_S0_iii --------------------------
	.section	.nv.info._Z15matmul_bl2d_vecILj128ELj128ELj8ELj8EEvPfS0_S0_iii,"",@"SHT_CUDA_INFO"
	.sectionflags	@""
	.align	4


	//----- nvinfo : EIATTR_CUDA_API_VERSION
	.align		4
        /*0000*/ 	.byte	0x04, 0x37
        /*0002*/ 	.short	(.L_7 - .L_6)
.L_6:
        /*0004*/ 	.word	0x00000082


	//----- nvinfo : EIATTR_KPARAM_INFO
	.align		4
.L_7:
        /*0008*/ 	.byte	0x04, 0x17
        /*000a*/ 	.short	(.L_9 - .L_8)
.L_8:
        /*000c*/ 	.word	0x00000000
        /*0010*/ 	.short	0x0005
        /*0012*/ 	.short	0x0020
        /*0014*/ 	.byte	0x00, 0xf0, 0x11, 0x00


	//----- nvinfo : EIATTR_KPARAM_INFO
	.align		4
.L_9:
        /*0018*/ 	.byte	0x04, 0x17
        /*001a*/ 	.short	(.L_11 - .L_10)
.L_10:
        /*001c*/ 	.word	0x00000000
        /*0020*/ 	.short	0x0004
        /*0022*/ 	.short	0x001c
        /*0024*/ 	.byte	0x00, 0xf0, 0x11, 0x00


	//----- nvinfo : EIATTR_KPARAM_INFO
	.align		4
.L_11:
        /*0028*/ 	.byte	0x04, 0x17
        /*002a*/ 	.short	(.L_13 - .L_12)
.L_12:
        /*002c*/ 	.word	0x00000000
        /*0030*/ 	.short	0x0003
        /*0032*/ 	.short	0x0018
        /*0034*/ 	.byte	0x00, 0xf0, 0x11, 0x00


	//----- nvinfo : EIATTR_KPARAM_INFO
	.align		4
.L_13:
        /*0038*/ 	.byte	0x04, 0x17
        /*003a*/ 	.short	(.L_15 - .L_14)
.L_14:
        /*003c*/ 	.word	0x00000000
        /*0040*/ 	.short	0x0002
        /*0042*/ 	.short	0x0010
        /*0044*/ 	.byte	0x00, 0xf5, 0x21, 0x00


	//----- nvinfo : EIATTR_KPARAM_INFO
	.align		4
.L_15:
        /*0048*/ 	.byte	0x04, 0x17
        /*004a*/ 	.short	(.L_17 - .L_16)
.L_16:
        /*004c*/ 	.word	0x00000000
        /*0050*/ 	.short	0x0001
        /*0052*/ 	.short	0x0008
        /*0054*/ 	.byte	0x00, 0xf5, 0x21, 0x00


	//----- nvinfo : EIATTR_KPARAM_INFO
	.align		4
.L_17:
        /*0058*/ 	.byte	0x04, 0x17
        /*005a*/ 	.short	(.L_19 - .L_18)
.L_18:
        /*005c*/ 	.word	0x00000000
        /*0060*/ 	.short	0x0000
        /*0062*/ 	.short	0x0000
        /*0064*/ 	.byte	0x00, 0xf5, 0x21, 0x00


	//----- nvinfo : EIATTR_SPARSE_MMA_MASK
	.align		4
.L_19:
        /*0068*/ 	.byte	0x03, 0x50
        /*006a*/ 	.short	0x0000


	//----- nvinfo : EIATTR_MAXREG_COUNT
	.align		4
        /*006c*/ 	.byte	0x03, 0x1b
        /*006e*/ 	.short	0x00ff


	//----- nvinfo : EIATTR_NUM_BARRIERS
	.align		4
        /*0070*/ 	.byte	0x02, 0x4c
        /*0072*/ 	.byte	0x01
	.zero		1


	//----- nvinfo : EIATTR_MERCURY_ISA_VERSION
	.align		4
        /*0074*/ 	.byte	0x03, 0x5f
        /*0076*/ 	.short	0x0101


	//----- nvinfo : EIATTR_VRC_CTA_INIT_COUNT
	.align		4
        /*0078*/ 	.byte	0x02, 0x4a
	.zero		1
	.zero		1


	//----- nvinfo : EIATTR_EXIT_INSTR_OFFSETS
	.align		4
        /*007c*/ 	.byte	0x04, 0x1c
        /*007e*/ 	.short	(.L_21 - .L_20)


	//   ....[0]....
.L_20:
        /*0080*/ 	.word	0x00000ba0


	//----- nvinfo : EIATTR_CBANK_PARAM_SIZE
	.align		4
.L_21:
        /*0084*/ 	.byte	0x03, 0x19
        /*0086*/ 	.short	0x0024


	//----- nvinfo : EIATTR_PARAM_CBANK
	.align		4
        /*0088*/ 	.byte	0x04, 0x0a
        /*008a*/ 	.short	(.L_23 - .L_22)
	.align		4
.L_22:
        /*008c*/ 	.word	index@(.nv.constant0._Z15matmul_bl2d_vecILj128ELj128ELj8ELj8EEvPfS0_S0_iii)
        /*0090*/ 	.short	0x0380
        /*0092*/ 	.short	0x0024


	//----- nvinfo : EIATTR_SW_WAR
	.align		4
.L_23:
        /*0094*/ 	.byte	0x04, 0x36
        /*0096*/ 	.short	(.L_25 - .L_24)
.L_24:
        /*0098*/ 	.word	0x00000008
.L_25:


//--------------------- .nv.callgraph             --------------------------
	.section	.nv.callgraph,"",@"SHT_CUDA_CALLGRAPH"
	.align	4
	.sectionentsize	8
	.align		4
        /*0000*/ 	.word	0x00000000
	.align		4
        /*0004*/ 	.word	0xffffffff
	.align		4
        /*0008*/ 	.word	0x00000000
	.align		4
        /*000c*/ 	.word	0xfffffffe
	.align		4
        /*0010*/ 	.word	0x00000000
	.align		4
        /*0014*/ 	.word	0xfffffffd
	.align		4
        /*0018*/ 	.word	0x00000000
	.align		4
        /*001c*/ 	.word	0xfffffffc


//--------------------- .text._Z15matmul_bl2d_vecILj128ELj128ELj8ELj8EEvPfS0_S0_iii --------------------------
	.section	.text._Z15matmul_bl2d_vecILj128ELj128ELj8ELj8EEvPfS0_S0_iii,"ax",@progbits
	.align	128
        .global         _Z15matmul_bl2d_vecILj128ELj128ELj8ELj8EEvPfS0_S0_iii
        .type           _Z15matmul_bl2d_vecILj128ELj128ELj8ELj8EEvPfS0_S0_iii,@function
        .size           _Z15matmul_bl2d_vecILj128ELj128ELj8ELj8EEvPfS0_S0_iii,(.L_x_3 - _Z15matmul_bl2d_vecILj128ELj128ELj8ELj8EEvPfS0_S0_iii)
        .other          _Z15matmul_bl2d_vecILj128ELj128ELj8ELj8EEvPfS0_S0_iii,@"STO_CUDA_ENTRY STV_DEFAULT"
_Z15matmul_bl2d_vecILj128ELj128ELj8ELj8EEvPfS0_S0_iii:
.text._Z15matmul_bl2d_vecILj128ELj128ELj8ELj8EEvPfS0_S0_iii:
[----:B------:R-:W-:Y:S01]  /*0000*/  LDC R1, c[0x0][0x37c] ;  /* 0x0000df00ff017b82 */ /* 0x000fe20000000800 */
[----:B------:R-:W0:Y:S07]  /*0010*/  S2R R0, SR_TID.X ;  /* 0x0000000000007919 */ /* 0x000e2e0000002100 */
[----:B------:R-:W1:Y:S01]  /*0020*/  S2UR UR8, SR_CTAID.Y ;  /* 0x00000000000879c3 */ /* 0x000e620000002600 */
[----:B------:R-:W2:Y:S01]  /*0030*/  LDCU UR14, c[0x0][0x39c] ;  /* 0x00007380ff0e77ac */ /* 0x000ea20008000800 */
[----:B------:R-:W-:-:S02]  /*0040*/  CS2R R6, SRZ ;  /* 0x0000000000067805 */ /* 0x000fc4000001ff00 */
[----:B------:R-:W-:Y:S02]  /*0050*/  CS2R R4, SRZ ;  /* 0x0000000000047805 */ /* 0x000fe4000001ff00 */
[----:B------:R-:W-:Y:S01]  /*0060*/  CS2R R10, SRZ ;  /* 0x00000000000a7805 */ /* 0x000fe2000001ff00 */
[----:B------:R-:W3:Y:S01]  /*0070*/  LDCU.128 UR4, c[0x0][0x380] ;  /* 0x00007000ff0477ac */ /* 0x000ee20008000c00 */
[----:B------:R-:W-:Y:S01]  /*0080*/  CS2R R8, SRZ ;  /* 0x0000000000087805 */ /* 0x000fe2000001ff00 */
[----:B------:R-:W4:Y:S01]  /*0090*/  S2UR UR9, SR_CTAID.X ;  /* 0x00000000000979c3 */ /* 0x000f220000002500 */
[----:B------:R-:W0:Y:S01]  /*00a0*/  LDCU.64 UR12, c[0x0][0x358] ;  /* 0x00006b00ff0c77ac */ /* 0x000e220008000a00 */
[----:B--2---:R-:W-:Y:S02]  /*00b0*/  UISETP.GE.AND UP0, UPT, UR14, 0x1, UPT ;  /* 0x000000010e00788c */ /* 0x004fe4000bf06270 */
[----:B-1----:R-:W-:-:S04]  /*00c0*/  UIMAD UR8, UR8, UR14, URZ ;  /* 0x0000000e080872a4 */ /* 0x002fc8000f8e02ff */
[----:B------:R-:W-:Y:S01]  /*00d0*/  USHF.L.U32 UR8, UR8, 0x7, URZ ;  /* 0x0000000708087899 */ /* 0x000fe200080006ff */
[----:B0-----:R-:W-:Y:S01]  /*00e0*/  SHF.R.U32.HI R20, RZ, 0x4, R0 ;  /* 0x00000004ff147819 */ /* 0x001fe20000011600 */
[----:B----4-:R-:W-:Y:S02]  /*00f0*/  USHF.L.U32 UR9, UR9, 0x7, URZ ;  /* 0x0000000709097899 */ /* 0x010fe400080006ff */
[----:B---3--:R-:W-:Y:S02]  /*0100*/  UIMAD.WIDE.U32 UR4, UR8, 0x4, UR4 ;  /* 0x00000004080478a5 */ /* 0x008fe4000f8e0004 */
[----:B------:R-:W-:Y:S02]  /*0110*/  UIMAD.WIDE.U32 UR6, UR9, 0x4, UR6 ;  /* 0x00000004090678a5 */ /* 0x000fe4000f8e0006 */
[----:B------:R-:W-:Y:S01]  /*0120*/  UIADD3 UR8, UPT, UPT, UR8, UR9, URZ ;  /* 0x0000000908087290 */ /* 0x000fe2000fffe0ff */
[----:B------:R-:W-:Y:S11]  /*0130*/  BRA.U !UP0, `(.L_x_0) ;  /* 0x0000000908447547 */ /* 0x000ff6000b800000 */
[----:B------:R-:W0:Y:S01]  /*0140*/  S2UR UR11, SR_CgaCtaId ;  /* 0x00000000000b79c3 */ /* 0x000e220000008800 */
[C---:B------:R-:W-:Y:S01]  /*0150*/  SHF.L.U32 R24, R0.reuse, 0x2, RZ ;  /* 0x0000000200187819 */ /* 0x040fe200000006ff */
[----:B------:R-:W-:Y:S01]  /*0160*/  UMOV UR9, 0x400 ;  /* 0x0000040000097882 */ /* 0x000fe20000000000 */
[----:B------:R-:W-:Y:S01]  /*0170*/  SHF.L.U32 R7, R0, 0x4, RZ ;  /* 0x0000000400077819 */ /* 0x000fe200000006ff */
[----:B------:R-:W-:Y:S01]  /*0180*/  UIADD3 UR10, UPT, UPT, UR9, 0x1000, URZ ;  /* 0x00001000090a7890 */ /* 0x000fe2000fffe0ff */
[--C-:B------:R-:W-:Y:S02]  /*0190*/  SHF.R.U32.HI R2, RZ, 0x5, R0.reuse ;  /* 0x00000005ff027819 */ /* 0x100fe40000011600 */
[----:B------:R-:W-:Y:S01]  /*01a0*/  LOP3.LUT R21, R24, 0x7c, RZ, 0xc0, !PT ;  /* 0x0000007c18157812 */ /* 0x000fe200078ec0ff */
[----:B------:R-:W1:Y:S01]  /*01b0*/  LDC R3, c[0x0][0x3a0] ;  /* 0x0000e800ff037b82 */ /* 0x000e620000000800 */
[----:B------:R-:W-:Y:S02]  /*01c0*/  LOP3.LUT R7, R7, 0x1f0, RZ, 0xc0, !PT ;  /* 0x000001f007077812 */ /* 0x000fe400078ec0ff */
[----:B------:R-:W-:-:S02]  /*01d0*/  SHF.R.U32.HI R23, RZ, 0x1, R0 ;  /* 0x00000001ff177819 */ /* 0x000fc40000011600 */
[----:B------:R-:W-:Y:S02]  /*01e0*/  LOP3.LUT R12, R24, 0x4, RZ, 0xc0, !PT ;  /* 0x00000004180c7812 */ /* 0x000fe400078ec0ff */
[----:B------:R-:W-:Y:S01]  /*01f0*/  LEA R22, R2, R7, 0x9 ;  /* 0x0000000702167211 */ /* 0x000fe200078e48ff */
[----:B------:R-:W-:Y:S01]  /*0200*/  HFMA2 R7, -RZ, RZ, 0, 0 ;  /* 0x00000000ff077431 */ /* 0x000fe200000001ff */
[----:B------:R-:W-:Y:S01]  /*0210*/  MOV R26, UR6 ;  /* 0x00000006001a7c02 */ /* 0x000fe20008000f00 */
[----:B------:R-:W-:Y:S01]  /*0220*/  IMAD R23, R23, UR14, R12 ;  /* 0x0000000e17177c24 */ /* 0x000fe2000f8e020c */
[----:B------:R-:W-:Y:S01]  /*0230*/  MOV R27, UR7 ;  /* 0x00000007001b7c02 */ /* 0x000fe20008000f00 */
[----:B0-----:R-:W-:Y:S02]  /*0240*/  ULEA UR9, UR11, UR9, 0x18 ;  /* 0x000000090b097291 */ /* 0x001fe4000f8ec0ff */
[----:B------:R-:W-:-:S03]  /*0250*/  ULEA UR10, UR11, UR10, 0x18 ;  /* 0x0000000a0b0a7291 */ /* 0x000fc6000f8ec0ff */
[----:B------:R-:W-:Y:S01]  /*0260*/  UMOV UR11, UR4 ;  /* 0x00000004000b7c82 */ /* 0x000fe20008000000 */
[----:B------:R-:W-:Y:S01]  /*0270*/  LEA R20, R20, UR9, 0x5 ;  /* 0x0000000914147c11 */ /* 0x000fe2000f8e28ff */
[----:B------:R-:W-:Y:S01]  /*0280*/  UMOV UR4, URZ ;  /* 0x000000ff00047c82 */ /* 0x000fe20008000000 */
[----:B-1----:R-:W-:Y:S01]  /*0290*/  IMAD R21, R2, R3, R21 ;  /* 0x0000000302157224 */ /* 0x002fe200078e0215 */
[----:B------:R-:W-:-:S04]  /*02a0*/  LOP3.LUT R2, R0, 0xf, RZ, 0xc0, !PT ;  /* 0x0000000f00027812 */ /* 0x000fc800078ec0ff */
[----:B------:R-:W-:-:S07]  /*02b0*/  LEA R2, R2, UR10, 0x5 ;  /* 0x0000000a02027c11 */ /* 0x000fce000f8e28ff */
.L_x_1:
[----:B------:R-:W-:Y:S02]  /*02c0*/  MOV R12, UR11 ;  /* 0x0000000b000c7c02 */ /* 0x000fe40008000f00 */
[----:B------:R-:W-:-:S03]  /*02d0*/  MOV R13, UR5 ;  /* 0x00000005000d7c02 */ /* 0x000fc60008000f00 */
[----:B------:R-:W-:Y:S01]  /*02e0*/  IMAD.WIDE.U32 R12, R23, 0x4, R12 ;  /* 0x00000004170c7825 */ /* 0x000fe200078e000c */
[----:B------:R-:W-:Y:S02]  /*02f0*/  LOP3.LUT R18, R0, 0x1, RZ, 0xc0, !PT ;  /* 0x0000000100127812 */ /* 0x000fe400078ec0ff */
[----:B------:R-:W-:Y:S01]  /*0300*/  MOV R29, UR9 ;  /* 0x00000009001d7c02 */ /* 0x000fe20008000f00 */
[----:B------:R-:W-:Y:S02]  /*0310*/  IMAD.WIDE.U32 R16, R21, 0x4, R26 ;  /* 0x0000000415107825 */ /* 0x000fe400078e001a */
[----:B------:R-:W2:Y:S02]  /*0320*/  LDG.E.128 R12, desc[UR12][R12.64] ;  /* 0x0000000c0c0c7981 */ /* 0x000ea4000c1e1d00 */
[----:B------:R-:W-:Y:S02]  /*0330*/  IMAD R29, R18, 0x804, R29 ;  /* 0x00000804121d7824 */ /* 0x000fe400078e021d */
[----:B------:R-:W3:Y:S01]  /*0340*/  LDG.E.128 R16, desc[UR12][R16.64] ;  /* 0x0000000c10107981 */ /* 0x000ee2000c1e1d00 */
[----:B------:R-:W-:Y:S01]  /*0350*/  SHF.L.U32 R25, R0, 0xb, RZ ;  /* 0x0000000b00197819 */ /* 0x000fe200000006ff */
[----:B------:R-:W-:-:S02]  /*0360*/  UIADD3 UR11, UP0, UPT, UR11, 0x20, URZ ;  /* 0x000000200b0b7890 */ /* 0x000fc4000ff1e0ff */
[----:B------:R-:W-:Y:S01]  /*0370*/  UIADD3 UR4, UPT, UPT, UR4, 0x8, URZ ;  /* 0x0000000804047890 */ /* 0x000fe2000fffe0ff */
[----:B------:R-:W-:Y:S01]  /*0380*/  LOP3.LUT R25, R25, 0x800, RZ, 0xc0, !PT ;  /* 0x0000080019197812 */ /* 0x000fe200078ec0ff */
[----:B------:R-:W-:Y:S02]  /*0390*/  UIADD3.X UR5, UPT, UPT, URZ, UR5, URZ, UP0, !UPT ;  /* 0x00000005ff057290 */ /* 0x000fe400087fe4ff */
[----:B------:R-:W-:Y:S01]  /*03a0*/  UISETP.GE.AND UP0, UPT, UR4, UR14, UPT ;  /* 0x0000000e0400728c */ /* 0x000fe2000bf06270 */
[----:B--2---:R0:W-:Y:S02]  /*03b0*/  STS [R29], R12 ;  /* 0x0000000c1d007388 */ /* 0x0041e40000000800 */
[----:B0-----:R-:W-:-:S05]  /*03c0*/  LOP3.LUT R29, R25, 0x4, R24, 0xf8, !PT ;  /* 0x00000004191d7812 */ /* 0x001fca00078ef818 */
[----:B------:R-:W-:Y:S04]  /*03d0*/  STS [R29+UR9+0x200], R13 ;  /* 0x0002000d1d007988 */ /* 0x000fe80008000809 */
[----:B------:R-:W-:Y:S04]  /*03e0*/  STS [R29+UR9+0x400], R14 ;  /* 0x0004000e1d007988 */ /* 0x000fe80008000809 */
[----:B------:R-:W-:Y:S04]  /*03f0*/  STS [R29+UR9+0x600], R15 ;  /* 0x0006000f1d007988 */ /* 0x000fe80008000809 */
[----:B---3--:R-:W-:Y:S01]  /*0400*/  STS.128 [R22+UR10], R16 ;  /* 0x0000001016007988 */ /* 0x008fe20008000c0a */
[----:B------:R-:W-:Y:S06]  /*0410*/  BAR.SYNC.DEFER_BLOCKING 0x0 ;  /* 0x0000000000007b1d */ /* 0x000fec0000010000 */
[----:B------:R-:W-:Y:S04]  /*0420*/  LDS R25, [R20+0x1c] ;  /* 0x00001c0014197984 */ /* 0x000fe80000000800 */
[----:B------:R-:W0:Y:S04]  /*0430*/  LDS.128 R12, [R2] ;  /* 0x00000000020c7984 */ /* 0x000e280000000c00 */
[----:B------:R-:W1:Y:S01]  /*0440*/  LDS.128 R16, [R2+0x10] ;  /* 0x0000100002107984 */ /* 0x000e620000000c00 */
[C---:B0-----:R-:W-:Y:S01]  /*0450*/  FFMA R12, R25.reuse, R12, R8 ;  /* 0x0000000c190c7223 */ /* 0x041fe20000000008 */
[C---:B------:R-:W-:Y:S01]  /*0460*/  FFMA R13, R25.reuse, R13, R9 ;  /* 0x0000000d190d7223 */ /* 0x040fe20000000009 */
[C---:B------:R-:W-:Y:S01]  /*0470*/  FFMA R14, R25.reuse, R14, R10 ;  /* 0x0000000e190e7223 */ /* 0x040fe2000000000a */
[C---:B------:R-:W-:Y:S01]  /*0480*/  FFMA R28, R25.reuse, R15, R11 ;  /* 0x0000000f191c7223 */ /* 0x040fe2000000000b */
[----:B------:R-:W-:Y:S01]  /*0490*/  BAR.SYNC.DEFER_BLOCKING 0x0 ;  /* 0x0000000000007b1d */ /* 0x000fe20000010000 */
[C---:B-1----:R-:W-:Y:S01]  /*04a0*/  FFMA R16, R25.reuse, R16, R4 ;  /* 0x0000001019107223 */ /* 0x042fe20000000004 */
[C---:B------:R-:W-:Y:S01]  /*04b0*/  FFMA R17, R25.reuse, R17, R5 ;  /* 0x0000001119117223 */ /* 0x040fe20000000005 */
[C---:B------:R-:W-:Y:S01]  /*04c0*/  FFMA R18, R25.reuse, R18, R6 ;  /* 0x0000001219127223 */ /* 0x040fe20000000006 */
[----:B------:R-:W-:-:S02]  /*04d0*/  FFMA R19, R25, R19, R7 ;  /* 0x0000001319137223 */ /* 0x000fc40000000007 */
[----:B------:R-:W-:Y:S04]  /*04e0*/  LDS R15, [R20+0x21c] ;  /* 0x00021c00140f7984 */ /* 0x000fe80000000800 */
[----:B------:R-:W0:Y:S04]  /*04f0*/  LDS.128 R8, [R2+0x200] ;  /* 0x0002000002087984 */ /* 0x000e280000000c00 */
        /* <DEDUP_REMOVED lines=13> */
[----:B------:R-:W-:Y:S06]  /*05d0*/  BAR.SYNC.DEFER_BLOCKING 0x0 ;  /* 0x0000000000007b1d */ /* 0x000fec0000010000 */
[----:B------:R-:W-:Y:S01]  /*05e0*/  LDS R15, [R20+0x61c] ;  /* 0x00061c00140f7984 */ /* 0x000fe20000000800 */
[C---:B0-----:R-:W-:Y:S01]  /*05f0*/  FFMA R12, R16.reuse, R8, R12 ;  /* 0x00000008100c7223 */ /* 0x041fe2000000000c */
[C---:B------:R-:W-:Y:S01]  /*0600*/  FFMA R13, R16.reuse, R9, R13 ;  /* 0x00000009100d7223 */ /* 0x040fe2000000000d */
[C---:B------:R-:W-:Y:S01]  /*0610*/  FFMA R14, R16.reuse, R10, R14 ;  /* 0x0000000a100e7223 */ /* 0x040fe2000000000e */
[C---:B------:R-:W-:Y:S01]  /*0620*/  FFMA R28, R16.reuse, R11, R28 ;  /* 0x0000000b101c7223 */ /* 0x040fe2000000001c */
[C---:B-1----:R-:W-:Y:S01]  /*0630*/  FFMA R25, R16.reuse, R4, R25 ;  /* 0x0000000410197223 */ /* 0x042fe20000000019 */
[----:B------:R-:W0:Y:S01]  /*0640*/  LDS.128 R8, [R2+0x600] ;  /* 0x0006000002087984 */ /* 0x000e220000000c00 */
[C---:B------:R-:W-:Y:S01]  /*0650*/  FFMA R17, R16.reuse, R5, R17 ;  /* 0x0000000510117223 */ /* 0x040fe20000000011 */
[C---:B------:R-:W-:Y:S01]  /*0660*/  FFMA R18, R16.reuse, R6, R18 ;  /* 0x0000000610127223 */ /* 0x040fe20000000012 */
[----:B------:R-:W-:-:S02]  /*0670*/  FFMA R19, R16, R7, R19 ;  /* 0x0000000710137223 */ /* 0x000fc40000000013 */
[----:B------:R-:W1:Y:S01]  /*0680*/  LDS.128 R4, [R2+0x610] ;  /* 0x0006100002047984 */ /* 0x000e620000000c00 */
[----:B------:R-:W-:Y:S06]  /*0690*/  BAR.SYNC.DEFER_BLOCKING 0x0 ;  /* 0x0000000000007b1d */ /* 0x000fec0000010000 */
[----:B------:R-:W-:Y:S01]  /*06a0*/  LDS R16, [R20+0x81c] ;  /* 0x00081c0014107984 */ /* 0x000fe20000000800 */
[C---:B0-----:R-:W-:Y:S01]  /*06b0*/  FFMA R12, R15.reuse, R8, R12 ;  /* 0x000000080f0c7223 */ /* 0x041fe2000000000c */
[C---:B------:R-:W-:Y:S01]  /*06c0*/  FFMA R13, R15.reuse, R9, R13 ;  /* 0x000000090f0d7223 */ /* 0x040fe2000000000d */
[C---:B------:R-:W-:Y:S01]  /*06d0*/  FFMA R14, R15.reuse, R10, R14 ;  /* 0x0000000a0f0e7223 */ /* 0x040fe2000000000e */
[----:B------:R-:W-:-:S02]  /*06e0*/  FFMA R28, R15, R11, R28 ;  /* 0x0000000b0f1c7223 */ /* 0x000fc4000000001c */
[----:B------:R-:W0:Y:S01]  /*06f0*/  LDS.128 R8, [R2+0x800] ;  /* 0x0008000002087984 */ /* 0x000e220000000c00 */
[C---:B-1----:R-:W-:Y:S01]  /*0700*/  FFMA R25, R15.reuse, R4, R25 ;  /* 0x000000040f197223 */ /* 0x042fe20000000019 */
[C---:B------:R-:W-:Y:S01]  /*0710*/  FFMA R17, R15.reuse, R5, R17 ;  /* 0x000000050f117223 */ /* 0x040fe20000000011 */
[C---:B------:R-:W-:Y:S01]  /*0720*/  FFMA R18, R15.reuse, R6, R18 ;  /* 0x000000060f127223 */ /* 0x040fe20000000012 */
[----:B------:R-:W-:Y:S02]  /*0730*/  FFMA R19, R15, R7, R19 ;  /* 0x000000070f137223 */ /* 0x000fe40000000013 */
        /* <DEDUP_REMOVED lines=25> */
[C---:B0-----:R-:W-:Y:S01]  /*08d0*/  FFMA R15, R16.reuse, R8, R12 ;  /* 0x00000008100f7223 */ /* 0x041fe2000000000c */
[----:B------:R-:W-:Y:S01]  /*08e0*/  BAR.SYNC.DEFER_BLOCKING 0x0 ;  /* 0x0000000000007b1d */ /* 0x000fe20000010000 */
[C---:B------:R-:W-:Y:S01]  /*08f0*/  FFMA R13, R16.reuse, R9, R13 ;  /* 0x00000009100d7223 */ /* 0x040fe2000000000d */
[C---:B------:R-:W-:Y:S01]  /*0900*/  FFMA R14, R16.reuse, R10, R14 ;  /* 0x0000000a100e7223 */ /* 0x040fe2000000000e */
[C---:B------:R-:W-:Y:S01]  /*0910*/  FFMA R28, R16.reuse, R11, R28 ;  /* 0x0000000b101c7223 */ /* 0x040fe2000000001c */
[C---:B-1----:R-:W-:Y:S01]  /*0920*/  FFMA R25, R16.reuse, R4, R25 ;  /* 0x0000000410197223 */ /* 0x042fe20000000019 */
[C---:B------:R-:W-:Y:S01]  /*0930*/  FFMA R17, R16.reuse, R5, R17 ;  /* 0x0000000510117223 */ /* 0x040fe20000000011 */
[C---:B------:R-:W-:Y:S01]  /*0940*/  FFMA R18, R16.reuse, R6, R18 ;  /* 0x0000000610127223 */ /* 0x040fe20000000012 */
[----:B------:R-:W-:Y:S01]  /*0950*/  FFMA R19, R16, R7, R19 ;  /* 0x0000000710137223 */ /* 0x000fe20000000013 */
[----:B------:R-:W-:Y:S04]  /*0960*/  LDS R12, [R20+0xe1c] ;  /* 0x000e1c00140c7984 */ /* 0x000fe80000000800 */
[----:B------:R-:W0:Y:S04]  /*0970*/  LDS.128 R8, [R2+0xe00] ;  /* 0x000e000002087984 */ /* 0x000e280000000c00 */
[----:B------:R-:W1:Y:S01]  /*0980*/  LDS.128 R4, [R2+0xe10] ;  /* 0x000e100002047984 */ /* 0x000e620000000c00 */
[C---:B0-----:R-:W-:Y:S01]  /*0990*/  FFMA R9, R12.reuse, R9, R13 ;  /* 0x000000090c097223 */ /* 0x041fe2000000000d */
[----:B------:R-:W-:Y:S01]  /*09a0*/  SHF.L.U32 R13, R3, 0x3, RZ ;  /* 0x00000003030d7819 */ /* 0x000fe200000006ff */
[C---:B------:R-:W-:Y:S01]  /*09b0*/  FFMA R8, R12.reuse, R8, R15 ;  /* 0x000000080c087223 */ /* 0x040fe2000000000f */
[C---:B------:R-:W-:Y:S01]  /*09c0*/  FFMA R10, R12.reuse, R10, R14 ;  /* 0x0000000a0c0a7223 */ /* 0x040fe2000000000e */
[C---:B------:R-:W-:Y:S01]  /*09d0*/  FFMA R11, R12.reuse, R11, R28 ;  /* 0x0000000b0c0b7223 */ /* 0x040fe2000000001c */
[----:B-1----:R-:W-:Y:S01]  /*09e0*/  FFMA R4, R12, R4, R25 ;  /* 0x000000040c047223 */ /* 0x002fe20000000019 */
[----:B------:R-:W-:-:S04]  /*09f0*/  IMAD.WIDE.U32 R26, R13, 0x4, R26 ;  /* 0x000000040d1a7825 */ /* 0x000fc800078e001a */
[C---:B------:R-:W-:Y:S01]  /*0a00*/  FFMA R5, R12.reuse, R5, R17 ;  /* 0x000000050c057223 */ /* 0x040fe20000000011 */
[C---:B------:R-:W-:Y:S01]  /*0a10*/  FFMA R6, R12.reuse, R6, R18 ;  /* 0x000000060c067223 */ /* 0x040fe20000000012 */
[----:B------:R-:W-:Y:S01]  /*0a20*/  FFMA R7, R12, R7, R19 ;  /* 0x000000070c077223 */ /* 0x000fe20000000013 */
[----:B------:R-:W-:Y:S06]  /*0a30*/  BAR.SYNC.DEFER_BLOCKING 0x0 ;  /* 0x0000000000007b1d */ /* 0x000fec0000010000 */
[----:B------:R-:W-:Y:S05]  /*0a40*/  BRA.U !UP0, `(.L_x_1) ;  /* 0xfffffff9081c7547 */ /* 0x000fea000b83ffff */
.L_x_0:
[----:B------:R-:W0:Y:S01]  /*0a50*/  S2R R2, SR_TID.X ;  /* 0x0000000000027919 */ /* 0x000e220000002100 */
[----:B------:R-:W1:Y:S01]  /*0a60*/  LDC R12, c[0x0][0x3a0] ;  /* 0x0000e800ff0c7b82 */ /* 0x000e620000000800 */
[----:B------:R-:W2:Y:S01]  /*0a70*/  LDCU.64 UR4, c[0x0][0x390] ;  /* 0x00007200ff0477ac */ /* 0x000ea20008000a00 */
[----:B------:R-:W-:-:S04]  /*0a80*/  SHF.L.U32 R0, R0, 0x3, RZ ;  /* 0x0000000300007819 */ /* 0x000fc800000006ff */
[----:B------:R-:W-:Y:S02]  /*0a90*/  LOP3.LUT R0, R0, 0x78, RZ, 0xc0, !PT ;  /* 0x0000007800007812 */ /* 0x000fe400078ec0ff */
[----:B0-----:R-:W-:-:S05]  /*0aa0*/  SHF.R.U32.HI R3, RZ, 0x4, R2 ;  /* 0x00000004ff037819 */ /* 0x001fca0000011602 */
[----:B-1----:R-:W-:-:S05]  /*0ab0*/  IMAD R2, R3, R12, RZ ;  /* 0x0000000c03027224 */ /* 0x002fca00078e02ff */
[----:B------:R-:W-:-:S04]  /*0ac0*/  SHF.L.U32 R3, R2, 0x3, RZ ;  /* 0x0000000302037819 */ /* 0x000fc800000006ff */
[-C--:B------:R-:W-:Y:S02]  /*0ad0*/  LEA R13, R12, R3.reuse, 0x2 ;  /* 0x000000030c0d7211 */ /* 0x080fe400078e10ff */
[C---:B------:R-:W-:Y:S02]  /*0ae0*/  IADD3 R3, PT, PT, R0.reuse, R3, RZ ;  /* 0x0000000300037210 */ /* 0x040fe40007ffe0ff */
[----:B------:R-:W-:Y:S02]  /*0af0*/  IADD3 R13, PT, PT, R0, 0x4, R13 ;  /* 0x00000004000d7810 */ /* 0x000fe40007ffe00d */
[----:B------:R-:W-:Y:S02]  /*0b00*/  IADD3 R3, P1, PT, R3, UR8, RZ ;  /* 0x0000000803037c10 */ /* 0x000fe4000ff3e0ff */
[----:B------:R-:W-:Y:S02]  /*0b10*/  IADD3 R13, P0, PT, R13, UR8, RZ ;  /* 0x000000080d0d7c10 */ /* 0x000fe4000ff1e0ff */
[----:B------:R-:W-:-:S02]  /*0b20*/  IADD3.X R14, PT, PT, RZ, RZ, RZ, P1, !PT ;  /* 0x000000ffff0e7210 */ /* 0x000fc40000ffe4ff */
[----:B--2---:R-:W-:Y:S02]  /*0b30*/  LEA R2, P1, R3, UR4, 0x2 ;  /* 0x0000000403027c11 */ /* 0x004fe4000f8210ff */
[----:B------:R-:W-:Y:S02]  /*0b40*/  IADD3.X R0, PT, PT, RZ, RZ, RZ, P0, !PT ;  /* 0x000000ffff007210 */ /* 0x000fe400007fe4ff */
[----:B------:R-:W-:Y:S02]  /*0b50*/  LEA R12, P0, R13, UR4, 0x2 ;  /* 0x000000040d0c7c11 */ /* 0x000fe4000f8010ff */
[----:B------:R-:W-:Y:S02]  /*0b60*/  LEA.HI.X R3, R3, UR5, R14, 0x2, P1 ;  /* 0x0000000503037c11 */ /* 0x000fe400088f140e */
[----:B------:R-:W-:-:S03]  /*0b70*/  LEA.HI.X R13, R13, UR5, R0, 0x2, P0 ;  /* 0x000000050d0d7c11 */ /* 0x000fc600080f1400 */
[----:B------:R-:W-:Y:S04]  /*0b80*/  STG.E.128 desc[UR12][R2.64], R8 ;  /* 0x0000000802007986 */ /* 0x000fe8000c101d0c */
[----:B------:R-:W-:Y:S01]  /*0b90*/  STG.E.128 desc[UR12][R12.64], R4 ;  /* 0x000000040c007986 */ /* 0x000fe2000c101d0c */
[----:B------:R-:W-:Y:S05]  /*0ba0*/  EXIT ;  /* 0x000000000000794d */ /* 0x000fea0003800000 */
.L_x_2:
[----:B------:R-:W-:-:S00]  /*0bb0*/  BRA `(.L_x_2) ;  /* 0xfffffffc00fc7947 */ /* 0x000fc0000383ffff */
[----:B------:R-:W-:-:S00]  /*0bc0*/  NOP ;  /* 0x0000000000007918 */ /* 0x000fc00000000000 */
        /* <DEDUP_REMOVED lines=11> */
.L_x_3:


//--------------------- .nv.shared._Z15matmul_bl2d_vecILj128ELj128ELj8ELj8EEvPfS0_S0_iii --------------------------
	.section	.nv.shared._Z15matmul_bl2d_vecILj128ELj128ELj8ELj8EEvPfS0_S0_iii,"aw",@nobits
	.sectionflags	@""
	.align	4
.nv.shared._Z15matmul_bl2d_vecILj128ELj128ELj8ELj8EEvPfS0_S0_iii:
	.zero		9216


//--------------------- .nv.shared.reserved.0     --------------------------
	.section	.nv.shared.reserved.0,"aw",@nobits
	.weak		__nv_reservedSMEM_offset_0_alias
	.size		__nv_reservedSMEM_offset_0_alias, 0, 64
	.other		__nv_reservedSMEM_offset_0_alias,@"STO_CUDA_RESERVED_SHARED STV_DEFAULT"
__nv_reservedSMEM_offset_0_alias:
	.zero		0
	.zero		64


//--------------------- .nv.constant0._Z15matmul_bl2d_vecILj128ELj128ELj8ELj8EEvPfS0_S0_iii --------------------------
	.section	.nv.constant0._Z15matmul_bl2d_vecILj128ELj128ELj8ELj8EEvPfS0_S0_iii,"a",@progbits
	.sectionflags	@""
	.align	4
.nv.constant0._Z15matmul_bl2d_vecILj128ELj128ELj8ELj8EEvPfS0_S0_iii:
	.zero		932


//--------------------- SYMBOLS --------------------------

	.type		.nv.reservedSmem.offset0,@object
	.size		.nv.reservedSmem.offset0,0x4
	.type		.nv.reservedSmem.cap,@object
	.size		.nv.reservedSmem.cap,0x4
